//
// Generated by NVIDIA NVVM Compiler
//
// Compiler Build ID: CL-36424714
// Cuda compilation tools, release 13.0, V13.0.88
// Based on NVVM 20.0.0
//

.version 9.0
.target sm_100
.address_size 64

	// .globl	_Z14compute_kernelPii

.visible .entry _Z14compute_kernelPii(
	.param .u64 .ptr .align 1 _Z14compute_kernelPii_param_0,
	.param .u32 _Z14compute_kernelPii_param_1
)
{
	.reg .b32 	%r<7>;
	.reg .b64 	%rd<5>;

	ld.param.u64 	%rd1, [_Z14compute_kernelPii_param_0];
	ld.param.u32 	%r1, [_Z14compute_kernelPii_param_1];
	cvta.to.global.u64 	%rd2, %rd1;
	mov.u32 	%r2, %tid.x;
	mov.u32 	%r3, %ctaid.x;
	mov.u32 	%r4, %ntid.x;
	mad.lo.s32 	%r5, %r3, %r4, %r2;
	mad.lo.s32 	%r6, %r1, %r2, %r3;
	mul.wide.s32 	%rd3, %r5, 4;
	add.s64 	%rd4, %rd2, %rd3;
	st.global.u32 	[%rd4], %r6;
	ret;

}


// ===== COMPILED SASS (sm_100) =====

	.target	sm_100

	.elftype	@"ET_EXEC"


//--------------------- .note.nv.tkinfo           --------------------------
	.section	.note.nv.tkinfo,"",@"SHT_NOTE"
	.sectionflags	@"SHF_NOTE_NV_TKINFO"
	.tkinfo
        /*0018*/ 	.word	0x00000002
        /*0030*/ 	.string	""
        /*0030*/ 	.string	"ptxas"
        /*0030*/ 	.string	"Cuda compilation tools, release 13.0, V13.0.88"
        /*0030*/ 	.string	"Build cuda_13.0.r13.0/compiler.36424714_0"
        /*0030*/ 	.string	"-arch sm_100 -m 64 "



//--------------------- .note.nv.cuinfo           --------------------------
	.section	.note.nv.cuinfo,"",@"SHT_NOTE"
	.sectionflags	@"SHF_NOTE_NV_CUINFO"
        /*0018*/ 	.short	0x0002
        /*001a*/ 	.short	0x0064
        /*001c*/ 	.short	0x0082
	.zero		2


//--------------------- .nv.info                  --------------------------
	.section	.nv.info,"",@"SHT_CUDA_INFO"
	.align	4


	//----- nvinfo : EIATTR_REGCOUNT
	.align		4
        /*0000*/ 	.byte	0x04, 0x2f
        /*0002*/ 	.short	(.L_1 - .L_0)
	.align		4
.L_0:
        /*0004*/ 	.word	index@(_Z14compute_kernelPii)
        /*0008*/ 	.word	0x0000000a


	//----- nvinfo : EIATTR_FRAME_SIZE
	.align		4
.L_1:
        /*000c*/ 	.byte	0x04, 0x11
        /*000e*/ 	.short	(.L_3 - .L_2)
	.align		4
.L_2:
        /*0010*/ 	.word	index@(_Z14compute_kernelPii)
        /*0014*/ 	.word	0x00000000


	//----- nvinfo : EIATTR_MIN_STACK_SIZE
	.align		4
.L_3:
        /*0018*/ 	.byte	0x04, 0x12
        /*001a*/ 	.short	(.L_5 - .L_4)
	.align		4
.L_4:
        /*001c*/ 	.word	index@(_Z14compute_kernelPii)
        /*0020*/ 	.word	0x00000000
.L_5:


//--------------------- .nv.compat                --------------------------
	.section	.nv.compat,"",@"SHT_CUDA_COMPAT_INFO"
	.align	4
        /*0000*/ 	.byte	0x02, 0x09, 0x00, 0x00, 0x02, 0x02, 0x01, 0x00, 0x02, 0x05, 0x05, 0x00, 0x03, 0x07, 0x01, 0x01
        /*0010*/ 	.byte	0x02, 0x03, 0x00, 0x00, 0x02, 0x06, 0x01, 0x00, 0x04, 0x0b, 0x08, 0x00, 0x09, 0x00, 0x00, 0x00
        /*0020*/ 	.byte	0x00, 0x00, 0x00, 0x00


//--------------------- .nv.info._Z14compute_kernelPii --------------------------
	.section	.nv.info._Z14compute_kernelPii,"",@"SHT_CUDA_INFO"
	.sectionflags	@""
	.align	4


	//----- nvinfo : EIATTR_CUDA_API_VERSION
	.align		4
        /*0000*/ 	.byte	0x04, 0x37
        /*0002*/ 	.short	(.L_7 - .L_6)
.L_6:
        /*0004*/ 	.word	0x00000082


	//----- nvinfo : EIATTR_KPARAM_INFO
	.align		4
.L_7:
        /*0008*/ 	.byte	0x04, 0x17
        /*000a*/ 	.short	(.L_9 - .L_8)
.L_8:
        /*000c*/ 	.word	0x00000000
        /*0010*/ 	.short	0x0001
        /*0012*/ 	.short	0x0008
        /*0014*/ 	.byte	0x00, 0xf0, 0x11, 0x00


	//----- nvinfo : EIATTR_KPARAM_INFO
	.align		4
.L_9:
        /*0018*/ 	.byte	0x04, 0x17
        /*001a*/ 	.short	(.L_11 - .L_10)
.L_10:
        /*001c*/ 	.word	0x00000000
        /*0020*/ 	.short	0x0000
        /*0022*/ 	.short	0x0000
        /*0024*/ 	.byte	0x00, 0xf5, 0x21, 0x00


	//----- nvinfo : EIATTR_SPARSE_MMA_MASK
	.align		4
.L_11:
        /*0028*/ 	.byte	0x03, 0x50
        /*002a*/ 	.short	0x0000


	//----- nvinfo : EIATTR_MAXREG_COUNT
	.align		4
        /*002c*/ 	.byte	0x03, 0x1b
        /*002e*/ 	.short	0x00ff


	//----- nvinfo : EIATTR_MERCURY_ISA_VERSION
	.align		4
        /*0030*/ 	.byte	0x03, 0x5f
        /*0032*/ 	.short	0x0101


	//----- nvinfo : EIATTR_VRC_CTA_INIT_COUNT
	.align		4
        /*0034*/ 	.byte	0x02, 0x4a
	.zero		1
	.zero		1


	//----- nvinfo : EIATTR_EXIT_INSTR_OFFSETS
	.align		4
        /*0038*/ 	.byte	0x04, 0x1c
        /*003a*/ 	.short	(.L_13 - .L_12)


	//   ....[0]....
.L_12:
        /*003c*/ 	.word	0x000000b0


	//----- nvinfo : EIATTR_CBANK_PARAM_SIZE
	.align		4
.L_13:
        /*0040*/ 	.byte	0x03, 0x19
        /*0042*/ 	.short	0x000c


	//----- nvinfo : EIATTR_PARAM_CBANK
	.align		4
        /*0044*/ 	.byte	0x04, 0x0a
        /*0046*/ 	.short	(.L_15 - .L_14)
	.align		4
.L_14:
        /*0048*/ 	.word	index@(.nv.constant0._Z14compute_kernelPii)
        /*004c*/ 	.short	0x0380
        /*004e*/ 	.short	0x000c


	//----- nvinfo : EIATTR_SW_WAR
	.align		4
.L_15:
        /*0050*/ 	.byte	0x04, 0x36
        /*0052*/ 	.short	(.L_17 - .L_16)
.L_16:
        /*0054*/ 	.word	0x00000008
.L_17:


//--------------------- .nv.callgraph             --------------------------
	.section	.nv.callgraph,"",@"SHT_CUDA_CALLGRAPH"
	.align	4
	.sectionentsize	8
	.align		4
        /*0000*/ 	.word	0x00000000
	.align		4
        /*0004*/ 	.word	0xffffffff
	.align		4
        /*0008*/ 	.word	0x00000000
	.align		4
        /*000c*/ 	.word	0xfffffffe
	.align		4
        /*0010*/ 	.word	0x00000000
	.align		4
        /*0014*/ 	.word	0xfffffffd
	.align		4
        /*0018*/ 	.word	0x00000000
	.align		4
        /*001c*/ 	.word	0xfffffffc


//--------------------- .text._Z14compute_kernelPii --------------------------
	.section	.text._Z14compute_kernelPii,"ax",@progbits
	.align	128
        .global         _Z14compute_kernelPii
        .type           _Z14compute_kernelPii,@function
        .size           _Z14compute_kernelPii,(.L_x_1 - _Z14compute_kernelPii)
        .other          _Z14compute_kernelPii,@"STO_CUDA_ENTRY STV_DEFAULT"
_Z14compute_kernelPii:
.text._Z14compute_kernelPii:
[----:B------:R-:W-:Y:S01]  /*0000*/  LDC R1, c[0x0][0x37c] ;  /* 0x0000df00ff017b82 */ /* 0x000fe20000000800 */
[----:B------:R-:W0:Y:S07]  /*0010*/  S2R R7, SR_TID.X ;  /* 0x0000000000077919 */ /* 0x000e2e0000002100 */
[----:B------:R-:W0:Y:S01]  /*0020*/  S2UR UR6, SR_CTAID.X ;  /* 0x00000000000679c3 */ /* 0x000e220000002500 */
[----:B------:R-:W1:Y:S07]  /*0030*/  LDCU.64 UR4, c[0x0][0x358] ;  /* 0x00006b00ff0477ac */ /* 0x000e6e0008000a00 */
[----:B------:R-:W0:Y:S08]  /*0040*/  LDC R0, c[0x0][0x360] ;  /* 0x0000d800ff007b82 */ /* 0x000e300000000800 */
[----:B------:R-:W2:Y:S08]  /*0050*/  LDC R4, c[0x0][0x388] ;  /* 0x0000e200ff047b82 */ /* 0x000eb00000000800 */
[----:B------:R-:W3:Y:S01]  /*0060*/  LDC.64 R2, c[0x0][0x380] ;  /* 0x0000e000ff027b82 */ /* 0x000ee20000000a00 */
[----:B0-----:R-:W-:-:S02]  /*0070*/  IMAD R5, R0, UR6, R7 ;  /* 0x0000000600057c24 */ /* 0x001fc4000f8e0207 */
[----:B--2---:R-:W-:Y:S02]  /*0080*/  IMAD R7, R7, R4, UR6 ;  /* 0x0000000607077e24 */ /* 0x004fe4000f8e0204 */
[----:B---3--:R-:W-:-:S05]  /*0090*/  IMAD.WIDE R2, R5, 0x4, R2 ;  /* 0x0000000405027825 */ /* 0x008fca00078e0202 */
[----:B-1----:R-:W-:Y:S01]  /*00a0*/  STG.E desc[UR4][R2.64], R7 ;  /* 0x0000000702007986 */ /* 0x002fe2000c101904 */
[----:B------:R-:W-:Y:S05]  /*00b0*/  EXIT ;  /* 0x000000000000794d */ /* 0x000fea0003800000 */
.L_x_0:
[----:B------:R-:W-:-:S00]  /*00c0*/  BRA `(.L_x_0) ;  /* 0xfffffffc00fc7947 */ /* 0x000fc0000383ffff */
[----:B------:R-:W-:-:S00]  /*00d0*/  NOP ;  /* 0x0000000000007918 */ /* 0x000fc00000000000 */
        /* <DEDUP_REMOVED lines=10> */
.L_x_1:


//--------------------- .nv.shared.reserved.0     --------------------------
	.section	.nv.shared.reserved.0,"aw",@nobits
	.weak		__nv_reservedSMEM_offset_0_alias
	.size		__nv_reservedSMEM_offset_0_alias, 0, 64
	.other		__nv_reservedSMEM_offset_0_alias,@"STO_CUDA_RESERVED_SHARED STV_DEFAULT"
__nv_reservedSMEM_offset_0_alias:
	.zero		0
	.zero		64


//--------------------- .nv.constant0._Z14compute_kernelPii --------------------------
	.section	.nv.constant0._Z14compute_kernelPii,"a",@progbits
	.sectionflags	@""
	.align	4
.nv.constant0._Z14compute_kernelPii:
	.zero		908


//--------------------- SYMBOLS --------------------------

	.type		.nv.reservedSmem.offset0,@object
	.size		.nv.reservedSmem.offset0,0x4
